	.headerflags	@"EF_CUDA_TEXMODE_UNIFIED EF_CUDA_64BIT_ADDRESS EF_CUDA_ACCELERATORS EF_CUDA_SM90 EF_CUDA_VIRTUAL_SM(EF_CUDA_SM90)"
	.elftype	@"ET_EXEC"


//--------------------- .nv.info                  --------------------------
	.section	.nv.info,"",@"SHT_CUDA_INFO"
	.align	4


	//----- nvinfo : EIATTR_REGCOUNT
	.align		4
        /*0000*/ 	.byte	0x04, 0x2f
        /*0002*/ 	.short	(.L_2 - .L_1)
	.align		4
.L_1:
        /*0004*/ 	.word	index@(triton_per_fused__native_batch_norm_legit_convolution_mean_31)
        /*0008*/ 	.word	0x00000018


	//----- nvinfo : EIATTR_MIN_STACK_SIZE
	.align		4
.L_2:
        /*000c*/ 	.byte	0x04, 0x12
        /*000e*/ 	.short	(.L_4 - .L_3)
	.align		4
.L_3:
        /*0010*/ 	.word	index@(triton_per_fused__native_batch_norm_legit_convolution_mean_31)
        /*0014*/ 	.word	0x00000000


	//----- nvinfo : EIATTR_FRAME_SIZE
	.align		4
.L_4:
        /*0018*/ 	.byte	0x04, 0x11
        /*001a*/ 	.short	(.L_6 - .L_5)
	.align		4
.L_5:
        /*001c*/ 	.word	index@(triton_per_fused__native_batch_norm_legit_convolution_mean_31)
        /*0020*/ 	.word	0x00000000


	//----- nvinfo : EIATTR_MIN_STACK_SIZE
	.align		4
.L_6:
        /*0024*/ 	.byte	0x04, 0x12
        /*0026*/ 	.short	(.L_8 - .L_7)
	.align		4
.L_7:
        /*0028*/ 	.word	index@(triton_per_fused__native_batch_norm_legit_convolution_mean_31)
        /*002c*/ 	.word	0x00000000
.L_8:


//--------------------- .nv.info.triton_per_fused__native_batch_norm_legit_convolution_mean_31 --------------------------
	.section	.nv.info.triton_per_fused__native_batch_norm_legit_convolution_mean_31,"",@"SHT_CUDA_INFO"
	.sectionflags	@""
	.align	4


	//----- nvinfo : EIATTR_CUDA_API_VERSION
	.align		4
        /*0000*/ 	.byte	0x04, 0x37
        /*0002*/ 	.short	(.L_10 - .L_9)
.L_9:
        /*0004*/ 	.word	0x0000007c


	//----- nvinfo : EIATTR_KPARAM_INFO
	.align		4
.L_10:
        /*0008*/ 	.byte	0x04, 0x17
        /*000a*/ 	.short	(.L_12 - .L_11)
.L_11:
        /*000c*/ 	.word	0x00000000
        /*0010*/ 	.short	0x0006
        /*0012*/ 	.short	0x002c
        /*0014*/ 	.byte	0x00, 0xf0, 0x11, 0x00


	//----- nvinfo : EIATTR_KPARAM_INFO
	.align		4
.L_12:
        /*0018*/ 	.byte	0x04, 0x17
        /*001a*/ 	.short	(.L_14 - .L_13)
.L_13:
        /*001c*/ 	.word	0x00000000
        /*0020*/ 	.short	0x0005
        /*0022*/ 	.short	0x0028
        /*0024*/ 	.byte	0x00, 0xf0, 0x11, 0x00


	//----- nvinfo : EIATTR_KPARAM_INFO
	.align		4
.L_14:
        /*0028*/ 	.byte	0x04, 0x17
        /*002a*/ 	.short	(.L_16 - .L_15)
.L_15:
        /*002c*/ 	.word	0x00000000
        /*0030*/ 	.short	0x0004
        /*0032*/ 	.short	0x0020
        /*0034*/ 	.byte	0x00, 0xf4, 0x21, 0x00


	//----- nvinfo : EIATTR_KPARAM_INFO
	.align		4
.L_16:
        /*0038*/ 	.byte	0x04, 0x17
        /*003a*/ 	.short	(.L_18 - .L_17)
.L_17:
        /*003c*/ 	.word	0x00000000
        /*0040*/ 	.short	0x0003
        /*0042*/ 	.short	0x0018
        /*0044*/ 	.byte	0x00, 0xf4, 0x21, 0x00


	//----- nvinfo : EIATTR_KPARAM_INFO
	.align		4
.L_18:
        /*0048*/ 	.byte	0x04, 0x17
        /*004a*/ 	.short	(.L_20 - .L_19)
.L_19:
        /*004c*/ 	.word	0x00000000
        /*0050*/ 	.short	0x0002
        /*0052*/ 	.short	0x0010
        /*0054*/ 	.byte	0x00, 0xf4, 0x21, 0x00


	//----- nvinfo : EIATTR_KPARAM_INFO
	.align		4
.L_20:
        /*0058*/ 	.byte	0x04, 0x17
        /*005a*/ 	.short	(.L_22 - .L_21)
.L_21:
        /*005c*/ 	.word	0x00000000
        /*0060*/ 	.short	0x0001
        /*0062*/ 	.short	0x0008
        /*0064*/ 	.byte	0x00, 0xf4, 0x21, 0x00


	//----- nvinfo : EIATTR_KPARAM_INFO
	.align		4
.L_22:
        /*0068*/ 	.byte	0x04, 0x17
        /*006a*/ 	.short	(.L_24 - .L_23)
.L_23:
        /*006c*/ 	.word	0x00000000
        /*0070*/ 	.short	0x0000
        /*0072*/ 	.short	0x0000
        /*0074*/ 	.byte	0x00, 0xf4, 0x21, 0x00


	//----- nvinfo : EIATTR_SPARSE_MMA_MASK
	.align		4
.L_24:
        /*0078*/ 	.byte	0x03, 0x50
        /*007a*/ 	.short	0x0000


	//----- nvinfo : EIATTR_MAXREG_COUNT
	.align		4
        /*007c*/ 	.byte	0x03, 0x1b
        /*007e*/ 	.short	0x00ff


	//----- nvinfo : EIATTR_COOP_GROUP_MASK_REGIDS
	.align		4
        /*0080*/ 	.byte	0x04, 0x29
        /*0082*/ 	.short	(.L_26 - .L_25)


	//   ....[0]....
.L_25:
        /*0084*/ 	.word	0xffffffff


	//   ....[1]....
        /*0088*/ 	.word	0xffffffff


	//   ....[2]....
        /*008c*/ 	.word	0xffffffff


	//   ....[3]....
        /*0090*/ 	.word	0xffffffff


	//   ....[4]....
        /*0094*/ 	.word	0xffffffff


	//   ....[5]....
        /*0098*/ 	.word	0xffffffff


	//   ....[6]....
        /*009c*/ 	.word	0xffffffff


	//   ....[7]....
        /*00a0*/ 	.word	0xffffffff


	//   ....[8]....
        /*00a4*/ 	.word	0xffffffff


	//----- nvinfo : EIATTR_COOP_GROUP_INSTR_OFFSETS
	.align		4
.L_26:
        /*00a8*/ 	.byte	0x04, 0x28
        /*00aa*/ 	.short	(.L_28 - .L_27)


	//   ....[0]....
.L_27:
        /*00ac*/ 	.word	0x000001e0


	//   ....[1]....
        /*00b0*/ 	.word	0x00000200


	//   ....[2]....
        /*00b4*/ 	.word	0x00000220


	//   ....[3]....
        /*00b8*/ 	.word	0x00000280


	//   ....[4]....
        /*00bc*/ 	.word	0x000002a0


	//   ....[5]....
        /*00c0*/ 	.word	0x000002e0


	//   ....[6]....
        /*00c4*/ 	.word	0x00000360


	//   ....[7]....
        /*00c8*/ 	.word	0x00000380


	//   ....[8]....
        /*00cc*/ 	.word	0x000003d0


	//----- nvinfo : EIATTR_EXIT_INSTR_OFFSETS
	.align		4
.L_28:
        /*00d0*/ 	.byte	0x04, 0x1c
        /*00d2*/ 	.short	(.L_30 - .L_29)


	//   ....[0]....
.L_29:
        /*00d4*/ 	.word	0x00000550


	//   ....[1]....
        /*00d8*/ 	.word	0x00000580


	//----- nvinfo : EIATTR_REQNTID
	.align		4
.L_30:
        /*00dc*/ 	.byte	0x04, 0x10
        /*00de*/ 	.short	(.L_32 - .L_31)
.L_31:
        /*00e0*/ 	.word	0x00000040
        /*00e4*/ 	.word	0x00000001
        /*00e8*/ 	.word	0x00000001


	//----- nvinfo : EIATTR_CBANK_PARAM_SIZE
	.align		4
.L_32:
        /*00ec*/ 	.byte	0x03, 0x19
        /*00ee*/ 	.short	0x0030


	//----- nvinfo : EIATTR_PARAM_CBANK
	.align		4
        /*00f0*/ 	.byte	0x04, 0x0a
        /*00f2*/ 	.short	(.L_34 - .L_33)
	.align		4
.L_33:
        /*00f4*/ 	.word	index@(.nv.constant0.triton_per_fused__native_batch_norm_legit_convolution_mean_31)
        /*00f8*/ 	.short	0x0210
        /*00fa*/ 	.short	0x0030


	//----- nvinfo : EIATTR_SW_WAR
	.align		4
.L_34:
        /*00fc*/ 	.byte	0x04, 0x36
        /*00fe*/ 	.short	(.L_36 - .L_35)
.L_35:
        /*0100*/ 	.word	0x00000008
.L_36:


//--------------------- .nv.callgraph             --------------------------
	.section	.nv.callgraph,"",@"SHT_CUDA_CALLGRAPH"
	.align	4
	.sectionentsize	8
	.align		4
        /*0000*/ 	.word	0x00000000
	.align		4
        /*0004*/ 	.word	0xffffffff
	.align		4
        /*0008*/ 	.word	0x00000000
	.align		4
        /*000c*/ 	.word	0xfffffffe
	.align		4
        /*0010*/ 	.word	0x00000000
	.align		4
        /*0014*/ 	.word	0xfffffffd
	.align		4
        /*0018*/ 	.word	0x00000000
	.align		4
        /*001c*/ 	.word	0xfffffffc


//--------------------- .nv.constant4             --------------------------
	.section	.nv.constant4,"a",@progbits
	.align	8
	.align		8
.nv.constant4:
        /*0000*/ 	.dword	_$_str


//--------------------- .text.triton_per_fused__native_batch_norm_legit_convolution_mean_31 --------------------------
	.section	.text.triton_per_fused__native_batch_norm_legit_convolution_mean_31,"ax",@progbits
	.sectionflags	@"SHF_BARRIERS=1"
	.align	128
        .global         triton_per_fused__native_batch_norm_legit_convolution_mean_31
        .type           triton_per_fused__native_batch_norm_legit_convolution_mean_31,@function
        .size           triton_per_fused__native_batch_norm_legit_convolution_mean_31,(.L_x_1 - triton_per_fused__native_batch_norm_legit_convolution_mean_31)
        .other          triton_per_fused__native_batch_norm_legit_convolution_mean_31,@"STO_CUDA_ENTRY STV_DEFAULT"
triton_per_fused__native_batch_norm_legit_convolution_mean_31:
.text.triton_per_fused__native_batch_norm_legit_convolution_mean_31:
[----:B------:R-:W0:Y:S02]  /*0000*/  LDC R1, c[0x0][0x28] ;  /* 0x00000a00ff017b82 */ /* 0x000e240000000800 */
[----:B------:R-:W1:Y:S01]  /*0010*/  S2R R0, SR_TID.X ;  /* 0x0000000000007919 */ /* 0x000e620000002100 */
[----:B------:R-:W2:Y:S01]  /*0020*/  LDC.64 R6, c[0x0][0x228] ;  /* 0x00008a00ff067b82 */ /* 0x000ea20000000a00 */
[----:B------:R-:W-:Y:S01]  /*0030*/  ULDC.64 UR6, c[0x0][0x208] ;  /* 0x0000820000067ab9 */ /* 0x000fe20000000a00 */
[----:B------:R-:W3:Y:S06]  /*0040*/  S2R R4, SR_CTAID.X ;  /* 0x0000000000047919 */ /* 0x000eec0000002500 */
[----:B------:R-:W4:Y:S01]  /*0050*/  LDC.64 R2, c[0x0][0x210] ;  /* 0x00008400ff027b82 */ /* 0x000f220000000a00 */
[----:B-1----:R-:W-:-:S02]  /*0060*/  SHF.R.U32.HI R8, RZ, 0x3, R0 ;  /* 0x00000003ff087819 */ /* 0x002fc40000011600 */
[----:B------:R-:W-:Y:S02]  /*0070*/  SHF.L.U32 R9, R0, 0x1, RZ ;  /* 0x0000000100097819 */ /* 0x000fe400000006ff */
[----:B---3--:R-:W-:Y:S02]  /*0080*/  SHF.L.U32 R5, R4, 0x3, RZ ;  /* 0x0000000304057819 */ /* 0x008fe400000006ff */
[----:B------:R-:W-:Y:S02]  /*0090*/  SHF.R.S32.HI R11, RZ, 0x1c, R4 ;  /* 0x0000001cff0b7819 */ /* 0x000fe40000011404 */
[----:B------:R-:W-:Y:S02]  /*00a0*/  SGXT.U32 R4, R8, 0x3 ;  /* 0x000000030804781a */ /* 0x000fe40000000000 */
[----:B------:R-:W-:Y:S02]  /*00b0*/  SGXT R11, R11, 0x1 ;  /* 0x000000010b0b781a */ /* 0x000fe40000000200 */
[----:B------:R-:W-:-:S02]  /*00c0*/  LOP3.LUT R8, R5, R4, RZ, 0xfc, !PT ;  /* 0x0000000405087212 */ /* 0x000fc400078efcff */
[----:B------:R-:W-:Y:S02]  /*00d0*/  LOP3.LUT R9, R9, 0xe, RZ, 0xc0, !PT ;  /* 0x0000000e09097812 */ /* 0x000fe400078ec0ff */
[----:B------:R-:W-:Y:S02]  /*00e0*/  LEA.HI R11, R11, R8, RZ, 0xa ;  /* 0x000000080b0b7211 */ /* 0x000fe400078f50ff */
[----:B------:R-:W-:Y:S02]  /*00f0*/  LEA R9, R8, R9, 0x4 ;  /* 0x0000000908097211 */ /* 0x000fe400078e20ff */
[----:B------:R-:W-:-:S03]  /*0100*/  LOP3.LUT R11, R11, 0xfffffc00, RZ, 0xc0, !PT ;  /* 0xfffffc000b0b7812 */ /* 0x000fc600078ec0ff */
[----:B----4-:R-:W-:Y:S01]  /*0110*/  IMAD.WIDE R2, R9, 0x4, R2 ;  /* 0x0000000409027825 */ /* 0x010fe200078e0202 */
[----:B------:R-:W-:-:S05]  /*0120*/  IADD3 R11, R8, -R11, RZ ;  /* 0x8000000b080b7210 */ /* 0x000fca0007ffe0ff */
[----:B--2---:R-:W-:Y:S02]  /*0130*/  IMAD.WIDE R10, R11, 0x4, R6 ;  /* 0x000000040b0a7825 */ /* 0x004fe400078e0206 */
[----:B------:R-:W2:Y:S04]  /*0140*/  LDG.E.64 R6, desc[UR6][R2.64] ;  /* 0x0000000602067981 */ /* 0x000ea8000c1e1b00 */
[----:B------:R-:W2:Y:S01]  /*0150*/  LDG.E.EL R10, desc[UR6][R10.64] ;  /* 0x000000060a0a7981 */ /* 0x000ea2000c2e1900 */
[----:B------:R-:W1:Y:S01]  /*0160*/  S2UR UR5, SR_CgaCtaId ;  /* 0x00000000000579c3 */ /* 0x000e620000008800 */
[----:B------:R-:W-:Y:S01]  /*0170*/  UMOV UR4, 0x400 ;  /* 0x0000040000047882 */ /* 0x000fe20000000000 */
[----:B------:R-:W-:Y:S02]  /*0180*/  LOP3.LUT P0, RZ, R0, 0x38, RZ, 0xc0, !PT ;  /* 0x0000003800ff7812 */ /* 0x000fe4000780c0ff */
[----:B------:R-:W-:Y:S01]  /*0190*/  LOP3.LUT R5, R5, 0x7, R0, 0xf8, !PT ;  /* 0x0000000705057812 */ /* 0x000fe200078ef800 */
[----:B-1----:R-:W-:Y:S01]  /*01a0*/  UPRMT UR4, UR5, 0x654, UR4 ;  /* 0x0000065405047896 */ /* 0x002fe20008000004 */
[--C-:B--2---:R-:W-:Y:S01]  /*01b0*/  FADD R6, R6, R10.reuse ;  /* 0x0000000a06067221 */ /* 0x104fe20000000000 */
[----:B------:R-:W-:-:S04]  /*01c0*/  FADD R7, R7, R10 ;  /* 0x0000000a07077221 */ /* 0x000fc80000000000 */
[----:B------:R-:W-:-:S05]  /*01d0*/  FADD R9, R6, R7 ;  /* 0x0000000706097221 */ /* 0x000fca0000000000 */
[----:B------:R-:W1:Y:S02]  /*01e0*/  SHFL.BFLY PT, R8, R9, 0x4, 0x1f ;  /* 0x0c801f0009087f89 */ /* 0x000e6400000e0000 */
[----:B-1----:R-:W-:-:S05]  /*01f0*/  FADD R12, R9, R8 ;  /* 0x00000008090c7221 */ /* 0x002fca0000000000 */
[----:B------:R-:W1:Y:S02]  /*0200*/  SHFL.BFLY PT, R13, R12, 0x2, 0x1f ;  /* 0x0c401f000c0d7f89 */ /* 0x000e6400000e0000 */
[----:B-1----:R-:W-:-:S05]  /*0210*/  FADD R13, R12, R13 ;  /* 0x0000000d0c0d7221 */ /* 0x002fca0000000000 */
[----:B------:R-:W1:Y:S02]  /*0220*/  SHFL.BFLY PT, R8, R13, 0x1, 0x1f ;  /* 0x0c201f000d087f89 */ /* 0x000e6400000e0000 */
[----:B-1----:R-:W-:-:S04]  /*0230*/  FADD R8, R13, R8 ;  /* 0x000000080d087221 */ /* 0x002fc80000000000 */
[C---:B------:R-:W-:Y:S01]  /*0240*/  FFMA R14, R8.reuse, -0.0625, R7 ;  /* 0xbd800000080e7823 */ /* 0x040fe20000000007 */
[----:B------:R-:W-:-:S03]  /*0250*/  FFMA R11, R8, -0.0625, R6 ;  /* 0xbd800000080b7823 */ /* 0x000fc60000000006 */
[----:B------:R-:W-:-:S04]  /*0260*/  FMUL R10, R14, R14 ;  /* 0x0000000e0e0a7220 */ /* 0x000fc80000400000 */
[----:B------:R-:W-:-:S05]  /*0270*/  FFMA R15, R11, R11, R10 ;  /* 0x0000000b0b0f7223 */ /* 0x000fca000000000a */
[----:B------:R-:W1:Y:S02]  /*0280*/  SHFL.BFLY PT, R10, R15, 0x4, 0x1f ;  /* 0x0c801f000f0a7f89 */ /* 0x000e6400000e0000 */
[----:B-1----:R-:W-:-:S05]  /*0290*/  FADD R9, R15, R10 ;  /* 0x0000000a0f097221 */ /* 0x002fca0000000000 */
[----:B------:R-:W1:Y:S02]  /*02a0*/  SHFL.BFLY PT, R10, R9, 0x2, 0x1f ;  /* 0x0c401f00090a7f89 */ /* 0x000e6400000e0000 */
[----:B-1----:R-:W-:Y:S01]  /*02b0*/  FADD R12, R9, R10 ;  /* 0x0000000a090c7221 */ /* 0x002fe20000000000 */
[----:B------:R-:W-:Y:S01]  /*02c0*/  HFMA2.MMA R10, -RZ, RZ, 1.375, 0 ;  /* 0x3d800000ff0a7435 */ /* 0x000fe200000001ff */
[----:B------:R-:W-:-:S03]  /*02d0*/  LOP3.LUT R9, R0, 0x7, RZ, 0xc0, !PT ;  /* 0x0000000700097812 */ /* 0x000fc600078ec0ff */
[----:B------:R-:W1:Y:S02]  /*02e0*/  SHFL.BFLY PT, R17, R12, 0x1, 0x1f ;  /* 0x0c201f000c117f89 */ /* 0x000e6400000e0000 */
[----:B-1----:R-:W-:Y:S01]  /*02f0*/  FADD R18, R12, R17 ;  /* 0x000000110c127221 */ /* 0x002fe20000000000 */
[----:B------:R-:W-:-:S03]  /*0300*/  LEA R17, R4, UR4, 0x2 ;  /* 0x0000000404117c11 */ /* 0x000fc6000f8e10ff */
[----:B------:R-:W-:Y:S02]  /*0310*/  FFMA R13, R18, R10, 9.9999997473787516356e-06 ;  /* 0x3727c5ac120d7423 */ /* 0x000fe4000000000a */
[----:B------:R-:W-:Y:S04]  /*0320*/  STS [R17], R8 ;  /* 0x0000000811007388 */ /* 0x000fe80000000800 */
[----:B------:R-:W1:Y:S02]  /*0330*/  MUFU.RSQ R13, R13 ;  /* 0x0000000d000d7308 */ /* 0x000e640000001400 */
[----:B-1----:R-:W-:-:S04]  /*0340*/  FMUL R14, R14, R13 ;  /* 0x0000000d0e0e7220 */ /* 0x002fc80000400000 */
[----:B------:R-:W-:-:S05]  /*0350*/  FFMA R14, R11, R13, R14 ;  /* 0x0000000d0b0e7223 */ /* 0x000fca000000000e */
[----:B------:R-:W1:Y:S02]  /*0360*/  SHFL.BFLY PT, R11, R14, 0x4, 0x1f ;  /* 0x0c801f000e0b7f89 */ /* 0x000e6400000e0000 */
[----:B-1----:R-:W-:-:S05]  /*0370*/  FADD R11, R14, R11 ;  /* 0x0000000b0e0b7221 */ /* 0x002fca0000000000 */
[----:B------:R-:W1:Y:S02]  /*0380*/  SHFL.BFLY PT, R16, R11, 0x2, 0x1f ;  /* 0x0c401f000b107f89 */ /* 0x000e6400000e0000 */
[----:B-1----:R-:W-:Y:S01]  /*0390*/  FADD R12, R11, R16 ;  /* 0x000000100b0c7221 */ /* 0x002fe20000000000 */
[----:B------:R-:W-:Y:S01]  /*03a0*/  LEA R16, R9, UR4, 0x2 ;  /* 0x0000000409107c11 */ /* 0x000fe2000f8e10ff */
[----:B------:R-:W-:Y:S08]  /*03b0*/  BAR.SYNC.DEFER_BLOCKING 0x0 ;  /* 0x0000000000007b1d */ /* 0x000ff00000010000 */
[----:B------:R-:W1:Y:S01]  /*03c0*/  LDC.64 R8, c[0x0][0x230] ;  /* 0x00008c00ff087b82 */ /* 0x000e620000000a00 */
[----:B------:R-:W2:Y:S04]  /*03d0*/  SHFL.BFLY PT, R15, R12, 0x1, 0x1f ;  /* 0x0c201f000c0f7f89 */ /* 0x000ea800000e0000 */
[----:B------:R-:W-:Y:S03]  /*03e0*/  LDS R4, [R16] ;  /* 0x0000000010047984 */ /* 0x000fe60000000800 */
[----:B------:R-:W-:Y:S01]  /*03f0*/  BAR.SYNC.DEFER_BLOCKING 0x0 ;  /* 0x0000000000007b1d */ /* 0x000fe20000010000 */
[----:B-1----:R-:W-:-:S04]  /*0400*/  IMAD.WIDE R8, R5, 0x4, R8 ;  /* 0x0000000405087825 */ /* 0x002fc800078e0208 */
[----:B--2---:R-:W-:-:S03]  /*0410*/  FADD R20, R12, R15 ;  /* 0x0000000f0c147221 */ /* 0x004fc60000000000 */
[----:B------:R-:W1:Y:S08]  /*0420*/  LDC.64 R14, c[0x0][0x218] ;  /* 0x00008600ff0e7b82 */ /* 0x000e700000000a00 */
[----:B------:R-:W2:Y:S01]  /*0430*/  LDC.64 R12, c[0x0][0x220] ;  /* 0x00008800ff0c7b82 */ /* 0x000ea20000000a00 */
[----:B------:R-:W-:Y:S07]  /*0440*/  STS [R17], R18 ;  /* 0x0000001211007388 */ /* 0x000fee0000000800 */
[----:B------:R-:W-:Y:S01]  /*0450*/  BAR.SYNC.DEFER_BLOCKING 0x0 ;  /* 0x0000000000007b1d */ /* 0x000fe20000010000 */
[----:B--2---:R-:W-:-:S05]  /*0460*/  IMAD.WIDE R12, R5, 0x4, R12 ;  /* 0x00000004050c7825 */ /* 0x004fca00078e020c */
[----:B------:R-:W2:Y:S02]  /*0470*/  LDS R11, [R16] ;  /* 0x00000000100b7984 */ /* 0x000ea40000000800 */
[----:B------:R-:W-:Y:S06]  /*0480*/  BAR.SYNC.DEFER_BLOCKING 0x0 ;  /* 0x0000000000007b1d */ /* 0x000fec0000010000 */
[----:B------:R-:W-:Y:S02]  /*0490*/  STS [R17], R20 ;  /* 0x0000001411007388 */ /* 0x000fe40000000800 */
[----:B------:R-:W-:Y:S01]  /*04a0*/  BAR.SYNC.DEFER_BLOCKING 0x0 ;  /* 0x0000000000007b1d */ /* 0x000fe20000010000 */
[----:B--2---:R-:W-:Y:S01]  /*04b0*/  FFMA R18, R11, R10, 9.9999997473787516356e-06 ;  /* 0x3727c5ac0b127423 */ /* 0x004fe2000000000a */
[----:B-1----:R-:W-:-:S04]  /*04c0*/  IMAD.WIDE R10, R5, 0x4, R14 ;  /* 0x00000004050a7825 */ /* 0x002fc800078e020e */
[----:B------:R-:W1:Y:S01]  /*04d0*/  MUFU.RSQ R19, R18 ;  /* 0x0000001200137308 */ /* 0x000e620000001400 */
[----:B------:R-:W2:Y:S04]  /*04e0*/  LDS R21, [R16] ;  /* 0x0000000010157984 */ /* 0x000ea80000000800 */
[----:B------:R3:W-:Y:S01]  /*04f0*/  STG.E.64 desc[UR6][R2.64], R6 ;  /* 0x0000000602007986 */ /* 0x0007e2000c101b06 */
[----:B------:R-:W-:Y:S06]  /*0500*/  BAR.SYNC.DEFER_BLOCKING 0x0 ;  /* 0x0000000000007b1d */ /* 0x000fec0000010000 */
[----:B-1----:R3:W-:Y:S01]  /*0510*/  @!P0 STG.E desc[UR6][R10.64], R19 ;  /* 0x000000130a008986 */ /* 0x0027e2000c101906 */
[----:B--2---:R-:W-:Y:S01]  /*0520*/  FMUL R21, R21, 0.0625 ;  /* 0x3d80000015157820 */ /* 0x004fe20000400000 */
[----:B------:R-:W-:Y:S06]  /*0530*/  BAR.SYNC.DEFER_BLOCKING 0x0 ;  /* 0x0000000000007b1d */ /* 0x000fec0000010000 */
[----:B------:R3:W-:Y:S01]  /*0540*/  @!P0 STG.E desc[UR6][R12.64], R21 ;  /* 0x000000150c008986 */ /* 0x0007e2000c101906 */
[----:B------:R-:W-:Y:S05]  /*0550*/  @P0 EXIT ;  /* 0x000000000000094d */ /* 0x000fea0003800000 */
[----:B---3--:R-:W-:-:S05]  /*0560*/  FMUL R3, R4, 0.0625 ;  /* 0x3d80000004037820 */ /* 0x008fca0000400000 */
[----:B------:R-:W-:Y:S01]  /*0570*/  STG.E desc[UR6][R8.64], R3 ;  /* 0x0000000308007986 */ /* 0x000fe2000c101906 */
[----:B------:R-:W-:Y:S05]  /*0580*/  EXIT ;  /* 0x000000000000794d */ /* 0x000fea0003800000 */
.L_x_0:
[----:B------:R-:W-:-:S00]  /*0590*/  BRA `(.L_x_0) ;  /* 0xfffffffc00fc7947 */ /* 0x000fc0000383ffff */
[----:B------:R-:W-:-:S00]  /*05a0*/  NOP ;  /* 0x0000000000007918 */ /* 0x000fc00000000000 */
        /* <DEDUP_REMOVED lines=13> */
.L_x_1:


//--------------------- .nv.global.init           --------------------------
	.section	.nv.global.init,"aw",@progbits
.nv.global.init:
	.type		_$_str,@object
	.size		_$_str,(.L_0 - _$_str)
_$_str:
        /*0000*/ 	.byte	0x5f, 0x5f, 0x43, 0x55, 0x44, 0x41, 0x5f, 0x46, 0x54, 0x5a, 0x00
.L_0:


//--------------------- .nv.shared.triton_per_fused__native_batch_norm_legit_convolution_mean_31 --------------------------
	.section	.nv.shared.triton_per_fused__native_batch_norm_legit_convolution_mean_31,"aw",@nobits
	.sectionflags	@""
	.align	16
	.zero		1024


//--------------------- .nv.constant0.triton_per_fused__native_batch_norm_legit_convolution_mean_31 --------------------------
	.section	.nv.constant0.triton_per_fused__native_batch_norm_legit_convolution_mean_31,"a",@progbits
	.sectionflags	@""
	.align	4
.nv.constant0.triton_per_fused__native_batch_norm_legit_convolution_mean_31:
	.zero		576
